//
// Generated by NVIDIA NVVM Compiler
//
// Compiler Build ID: CL-36424714
// Cuda compilation tools, release 13.0, V13.0.88
// Based on NVVM 20.0.0
//

.version 9.0
.target sm_100
.address_size 64

	// .globl	_Z15histogramKernelPiS_iiii

.visible .entry _Z15histogramKernelPiS_iiii(
	.param .u64 .ptr .align 1 _Z15histogramKernelPiS_iiii_param_0,
	.param .u64 .ptr .align 1 _Z15histogramKernelPiS_iiii_param_1,
	.param .u32 _Z15histogramKernelPiS_iiii_param_2,
	.param .u32 _Z15histogramKernelPiS_iiii_param_3,
	.param .u32 _Z15histogramKernelPiS_iiii_param_4,
	.param .u32 _Z15histogramKernelPiS_iiii_param_5
)
{
	.reg .pred 	%p<2>;
	.reg .b32 	%r<18>;
	.reg .b64 	%rd<9>;

	ld.param.u64 	%rd1, [_Z15histogramKernelPiS_iiii_param_0];
	ld.param.u64 	%rd2, [_Z15histogramKernelPiS_iiii_param_1];
	ld.param.u32 	%r5, [_Z15histogramKernelPiS_iiii_param_2];
	ld.param.u32 	%r2, [_Z15histogramKernelPiS_iiii_param_3];
	ld.param.u32 	%r3, [_Z15histogramKernelPiS_iiii_param_4];
	ld.param.u32 	%r4, [_Z15histogramKernelPiS_iiii_param_5];
	mov.u32 	%r6, %ctaid.x;
	mov.u32 	%r7, %ntid.x;
	mov.u32 	%r8, %tid.x;
	mad.lo.s32 	%r1, %r6, %r7, %r8;
	setp.ge.s32 	%p1, %r1, %r5;
	@%p1 bra 	$L__BB0_2;
	cvta.to.global.u64 	%rd3, %rd1;
	cvta.to.global.u64 	%rd4, %rd2;
	mul.wide.s32 	%rd5, %r1, 4;
	add.s64 	%rd6, %rd3, %rd5;
	ld.global.u32 	%r9, [%rd6];
	sub.s32 	%r10, %r9, %r2;
	mul.lo.s32 	%r11, %r10, %r4;
	sub.s32 	%r12, %r3, %r2;
	add.s32 	%r13, %r12, 1;
	div.s32 	%r14, %r11, %r13;
	add.s32 	%r15, %r4, -1;
	min.s32 	%r16, %r14, %r15;
	mul.wide.s32 	%rd7, %r16, 4;
	add.s64 	%rd8, %rd4, %rd7;
	atom.global.add.u32 	%r17, [%rd8], 1;
$L__BB0_2:
	ret;

}


// ===== COMPILED SASS (sm_100) =====

	.target	sm_100

	.elftype	@"ET_EXEC"


//--------------------- .note.nv.tkinfo           --------------------------
	.section	.note.nv.tkinfo,"",@"SHT_NOTE"
	.sectionflags	@"SHF_NOTE_NV_TKINFO"
	.tkinfo
        /*0018*/ 	.word	0x00000002
        /*0030*/ 	.string	""
        /*0030*/ 	.string	"ptxas"
        /*0030*/ 	.string	"Cuda compilation tools, release 13.0, V13.0.88"
        /*0030*/ 	.string	"Build cuda_13.0.r13.0/compiler.36424714_0"
        /*0030*/ 	.string	"-arch sm_100 -m 64 "



//--------------------- .note.nv.cuinfo           --------------------------
	.section	.note.nv.cuinfo,"",@"SHT_NOTE"
	.sectionflags	@"SHF_NOTE_NV_CUINFO"
        /*0018*/ 	.short	0x0002
        /*001a*/ 	.short	0x0064
        /*001c*/ 	.short	0x0082
	.zero		2


//--------------------- .nv.info                  --------------------------
	.section	.nv.info,"",@"SHT_CUDA_INFO"
	.align	4


	//----- nvinfo : EIATTR_REGCOUNT
	.align		4
        /*0000*/ 	.byte	0x04, 0x2f
        /*0002*/ 	.short	(.L_1 - .L_0)
	.align		4
.L_0:
        /*0004*/ 	.word	index@(_Z15histogramKernelPiS_iiii)
        /*0008*/ 	.word	0x00000010


	//----- nvinfo : EIATTR_FRAME_SIZE
	.align		4
.L_1:
        /*000c*/ 	.byte	0x04, 0x11
        /*000e*/ 	.short	(.L_3 - .L_2)
	.align		4
.L_2:
        /*0010*/ 	.word	index@(_Z15histogramKernelPiS_iiii)
        /*0014*/ 	.word	0x00000000


	//----- nvinfo : EIATTR_MIN_STACK_SIZE
	.align		4
.L_3:
        /*0018*/ 	.byte	0x04, 0x12
        /*001a*/ 	.short	(.L_5 - .L_4)
	.align		4
.L_4:
        /*001c*/ 	.word	index@(_Z15histogramKernelPiS_iiii)
        /*0020*/ 	.word	0x00000000
.L_5:


//--------------------- .nv.compat                --------------------------
	.section	.nv.compat,"",@"SHT_CUDA_COMPAT_INFO"
	.align	4
        /*0000*/ 	.byte	0x02, 0x09, 0x00, 0x00, 0x02, 0x02, 0x01, 0x00, 0x02, 0x05, 0x05, 0x00, 0x03, 0x07, 0x01, 0x01
        /*0010*/ 	.byte	0x02, 0x03, 0x00, 0x00, 0x02, 0x06, 0x01, 0x00, 0x04, 0x0b, 0x08, 0x00, 0x09, 0x00, 0x00, 0x00
        /*0020*/ 	.byte	0x00, 0x00, 0x00, 0x00


//--------------------- .nv.info._Z15histogramKernelPiS_iiii --------------------------
	.section	.nv.info._Z15histogramKernelPiS_iiii,"",@"SHT_CUDA_INFO"
	.sectionflags	@""
	.align	4


	//----- nvinfo : EIATTR_CUDA_API_VERSION
	.align		4
        /*0000*/ 	.byte	0x04, 0x37
        /*0002*/ 	.short	(.L_7 - .L_6)
.L_6:
        /*0004*/ 	.word	0x00000082


	//----- nvinfo : EIATTR_KPARAM_INFO
	.align		4
.L_7:
        /*0008*/ 	.byte	0x04, 0x17
        /*000a*/ 	.short	(.L_9 - .L_8)
.L_8:
        /*000c*/ 	.word	0x00000000
        /*0010*/ 	.short	0x0005
        /*0012*/ 	.short	0x001c
        /*0014*/ 	.byte	0x00, 0xf0, 0x11, 0x00


	//----- nvinfo : EIATTR_KPARAM_INFO
	.align		4
.L_9:
        /*0018*/ 	.byte	0x04, 0x17
        /*001a*/ 	.short	(.L_11 - .L_10)
.L_10:
        /*001c*/ 	.word	0x00000000
        /*0020*/ 	.short	0x0004
        /*0022*/ 	.short	0x0018
        /*0024*/ 	.byte	0x00, 0xf0, 0x11, 0x00


	//----- nvinfo : EIATTR_KPARAM_INFO
	.align		4
.L_11:
        /*0028*/ 	.byte	0x04, 0x17
        /*002a*/ 	.short	(.L_13 - .L_12)
.L_12:
        /*002c*/ 	.word	0x00000000
        /*0030*/ 	.short	0x0003
        /*0032*/ 	.short	0x0014
        /*0034*/ 	.byte	0x00, 0xf0, 0x11, 0x00


	//----- nvinfo : EIATTR_KPARAM_INFO
	.align		4
.L_13:
        /*0038*/ 	.byte	0x04, 0x17
        /*003a*/ 	.short	(.L_15 - .L_14)
.L_14:
        /*003c*/ 	.word	0x00000000
        /*0040*/ 	.short	0x0002
        /*0042*/ 	.short	0x0010
        /*0044*/ 	.byte	0x00, 0xf0, 0x11, 0x00


	//----- nvinfo : EIATTR_KPARAM_INFO
	.align		4
.L_15:
        /*0048*/ 	.byte	0x04, 0x17
        /*004a*/ 	.short	(.L_17 - .L_16)
.L_16:
        /*004c*/ 	.word	0x00000000
        /*0050*/ 	.short	0x0001
        /*0052*/ 	.short	0x0008
        /*0054*/ 	.byte	0x00, 0xf5, 0x21, 0x00


	//----- nvinfo : EIATTR_KPARAM_INFO
	.align		4
.L_17:
        /*0058*/ 	.byte	0x04, 0x17
        /*005a*/ 	.short	(.L_19 - .L_18)
.L_18:
        /*005c*/ 	.word	0x00000000
        /*0060*/ 	.short	0x0000
        /*0062*/ 	.short	0x0000
        /*0064*/ 	.byte	0x00, 0xf5, 0x21, 0x00


	//----- nvinfo : EIATTR_SPARSE_MMA_MASK
	.align		4
.L_19:
        /*0068*/ 	.byte	0x03, 0x50
        /*006a*/ 	.short	0x0000


	//----- nvinfo : EIATTR_MAXREG_COUNT
	.align		4
        /*006c*/ 	.byte	0x03, 0x1b
        /*006e*/ 	.short	0x00ff


	//----- nvinfo : EIATTR_MERCURY_ISA_VERSION
	.align		4
        /*0070*/ 	.byte	0x03, 0x5f
        /*0072*/ 	.short	0x0101


	//----- nvinfo : EIATTR_VRC_CTA_INIT_COUNT
	.align		4
        /*0074*/ 	.byte	0x02, 0x4a
	.zero		1
	.zero		1


	//----- nvinfo : EIATTR_EXIT_INSTR_OFFSETS
	.align		4
        /*0078*/ 	.byte	0x04, 0x1c
        /*007a*/ 	.short	(.L_21 - .L_20)


	//   ....[0]....
.L_20:
        /*007c*/ 	.word	0x00000070


	//   ....[1]....
        /*0080*/ 	.word	0x000002e0


	//----- nvinfo : EIATTR_CBANK_PARAM_SIZE
	.align		4
.L_21:
        /*0084*/ 	.byte	0x03, 0x19
        /*0086*/ 	.short	0x0020


	//----- nvinfo : EIATTR_PARAM_CBANK
	.align		4
        /*0088*/ 	.byte	0x04, 0x0a
        /*008a*/ 	.short	(.L_23 - .L_22)
	.align		4
.L_22:
        /*008c*/ 	.word	index@(.nv.constant0._Z15histogramKernelPiS_iiii)
        /*0090*/ 	.short	0x0380
        /*0092*/ 	.short	0x0020


	//----- nvinfo : EIATTR_SW_WAR
	.align		4
.L_23:
        /*0094*/ 	.byte	0x04, 0x36
        /*0096*/ 	.short	(.L_25 - .L_24)
.L_24:
        /*0098*/ 	.word	0x00000008
.L_25:


//--------------------- .nv.callgraph             --------------------------
	.section	.nv.callgraph,"",@"SHT_CUDA_CALLGRAPH"
	.align	4
	.sectionentsize	8
	.align		4
        /*0000*/ 	.word	0x00000000
	.align		4
        /*0004*/ 	.word	0xffffffff
	.align		4
        /*0008*/ 	.word	0x00000000
	.align		4
        /*000c*/ 	.word	0xfffffffe
	.align		4
        /*0010*/ 	.word	0x00000000
	.align		4
        /*0014*/ 	.word	0xfffffffd
	.align		4
        /*0018*/ 	.word	0x00000000
	.align		4
        /*001c*/ 	.word	0xfffffffc


//--------------------- .text._Z15histogramKernelPiS_iiii --------------------------
	.section	.text._Z15histogramKernelPiS_iiii,"ax",@progbits
	.align	128
        .global         _Z15histogramKernelPiS_iiii
        .type           _Z15histogramKernelPiS_iiii,@function
        .size           _Z15histogramKernelPiS_iiii,(.L_x_1 - _Z15histogramKernelPiS_iiii)
        .other          _Z15histogramKernelPiS_iiii,@"STO_CUDA_ENTRY STV_DEFAULT"
_Z15histogramKernelPiS_iiii:
.text._Z15histogramKernelPiS_iiii:
[----:B------:R-:W-:Y:S01]  /*0000*/  LDC R1, c[0x0][0x37c] ;  /* 0x0000df00ff017b82 */ /* 0x000fe20000000800 */
[----:B------:R-:W0:Y:S07]  /*0010*/  S2R R0, SR_TID.X ;  /* 0x0000000000007919 */ /* 0x000e2e0000002100 */
[----:B------:R-:W0:Y:S01]  /*0020*/  S2UR UR4, SR_CTAID.X ;  /* 0x00000000000479c3 */ /* 0x000e220000002500 */
[----:B------:R-:W1:Y:S07]  /*0030*/  LDCU UR5, c[0x0][0x390] ;  /* 0x00007200ff0577ac */ /* 0x000e6e0008000800 */
[----:B------:R-:W0:Y:S02]  /*0040*/  LDC R3, c[0x0][0x360] ;  /* 0x0000d800ff037b82 */ /* 0x000e240000000800 */
[----:B0-----:R-:W-:-:S05]  /*0050*/  IMAD R3, R3, UR4, R0 ;  /* 0x0000000403037c24 */ /* 0x001fca000f8e0200 */
[----:B-1----:R-:W-:-:S13]  /*0060*/  ISETP.GE.AND P0, PT, R3, UR5, PT ;  /* 0x0000000503007c0c */ /* 0x002fda000bf06270 */
[----:B------:R-:W-:Y:S05]  /*0070*/  @P0 EXIT ;  /* 0x000000000000094d */ /* 0x000fea0003800000 */
[----:B------:R-:W0:Y:S01]  /*0080*/  LDC.64 R4, c[0x0][0x380] ;  /* 0x0000e000ff047b82 */ /* 0x000e220000000a00 */
[----:B------:R-:W1:Y:S07]  /*0090*/  LDCU.64 UR4, c[0x0][0x358] ;  /* 0x00006b00ff0477ac */ /* 0x000e6e0008000a00 */
[----:B------:R-:W2:Y:S01]  /*00a0*/  LDC R11, c[0x0][0x394] ;  /* 0x0000e500ff0b7b82 */ /* 0x000ea20000000800 */
[----:B0-----:R-:W-:-:S07]  /*00b0*/  IMAD.WIDE R4, R3, 0x4, R4 ;  /* 0x0000000403047825 */ /* 0x001fce00078e0204 */
[----:B------:R-:W2:Y:S01]  /*00c0*/  LDC.64 R2, c[0x0][0x398] ;  /* 0x0000e600ff027b82 */ /* 0x000ea20000000a00 */
[----:B-1----:R-:W3:Y:S01]  /*00d0*/  LDG.E R4, desc[UR4][R4.64] ;  /* 0x0000000404047981 */ /* 0x002ee2000c1e1900 */
[----:B--2---:R-:W-:-:S04]  /*00e0*/  IADD3 R9, PT, PT, -R11, 0x1, R2 ;  /* 0x000000010b097810 */ /* 0x004fc80007ffe102 */
[-C--:B------:R-:W-:Y:S02]  /*00f0*/  IABS R13, R9.reuse ;  /* 0x00000009000d7213 */ /* 0x080fe40000000000 */
[----:B------:R-:W-:Y:S02]  /*0100*/  IABS R8, R9 ;  /* 0x0000000900087213 */ /* 0x000fe40000000000 */
[----:B------:R-:W0:Y:S08]  /*0110*/  I2F.RP R2, R13 ;  /* 0x0000000d00027306 */ /* 0x000e300000209400 */
[----:B0-----:R-:W0:Y:S02]  /*0120*/  MUFU.RCP R2, R2 ;  /* 0x0000000200027308 */ /* 0x001e240000001000 */
[----:B0-----:R-:W-:-:S06]  /*0130*/  VIADD R6, R2, 0xffffffe ;  /* 0x0ffffffe02067836 */ /* 0x001fcc0000000000 */
[----:B------:R0:W1:Y:S02]  /*0140*/  F2I.FTZ.U32.TRUNC.NTZ R7, R6 ;  /* 0x0000000600077305 */ /* 0x000064000021f000 */
[----:B0-----:R-:W-:Y:S02]  /*0150*/  IMAD.MOV.U32 R6, RZ, RZ, RZ ;  /* 0x000000ffff067224 */ /* 0x001fe400078e00ff */
[----:B---3--:R-:W-:Y:S01]  /*0160*/  IMAD.IADD R0, R4, 0x1, -R11 ;  /* 0x0000000104007824 */ /* 0x008fe200078e0a0b */
[----:B-1----:R-:W-:-:S03]  /*0170*/  IADD3 R4, PT, PT, RZ, -R7, RZ ;  /* 0x80000007ff047210 */ /* 0x002fc60007ffe0ff */
[----:B------:R-:W-:Y:S02]  /*0180*/  IMAD R0, R0, R3, RZ ;  /* 0x0000000300007224 */ /* 0x000fe400078e02ff */
[----:B------:R-:W-:Y:S02]  /*0190*/  IMAD R5, R4, R13, RZ ;  /* 0x0000000d04057224 */ /* 0x000fe400078e02ff */
[----:B------:R-:W-:Y:S01]  /*01a0*/  IMAD.MOV R4, RZ, RZ, -R8 ;  /* 0x000000ffff047224 */ /* 0x000fe200078e0a08 */
[----:B------:R-:W-:Y:S01]  /*01b0*/  IABS R2, R0 ;  /* 0x0000000000027213 */ /* 0x000fe20000000000 */
[----:B------:R-:W-:Y:S01]  /*01c0*/  IMAD.HI.U32 R7, R7, R5, R6 ;  /* 0x0000000507077227 */ /* 0x000fe200078e0006 */
[----:B------:R-:W-:-:S04]  /*01d0*/  LOP3.LUT R0, R0, R9, RZ, 0x3c, !PT ;  /* 0x0000000900007212 */ /* 0x000fc800078e3cff */
[----:B------:R-:W-:Y:S01]  /*01e0*/  ISETP.GE.AND P1, PT, R0, RZ, PT ;  /* 0x000000ff0000720c */ /* 0x000fe20003f26270 */
[----:B------:R-:W-:-:S04]  /*01f0*/  IMAD.HI.U32 R7, R7, R2, RZ ;  /* 0x0000000207077227 */ /* 0x000fc800078e00ff */
[----:B------:R-:W-:Y:S02]  /*0200*/  IMAD R2, R7, R4, R2 ;  /* 0x0000000407027224 */ /* 0x000fe400078e0202 */
[----:B------:R-:W0:Y:S03]  /*0210*/  LDC.64 R4, c[0x0][0x388] ;  /* 0x0000e200ff047b82 */ /* 0x000e260000000a00 */
[----:B------:R-:W-:-:S13]  /*0220*/  ISETP.GT.U32.AND P2, PT, R13, R2, PT ;  /* 0x000000020d00720c */ /* 0x000fda0003f44070 */
[-C--:B------:R-:W-:Y:S01]  /*0230*/  @!P2 IADD3 R2, PT, PT, R2, -R13.reuse, RZ ;  /* 0x8000000d0202a210 */ /* 0x080fe20007ffe0ff */
[----:B------:R-:W-:Y:S01]  /*0240*/  @!P2 VIADD R7, R7, 0x1 ;  /* 0x000000010707a836 */ /* 0x000fe20000000000 */
[----:B------:R-:W-:Y:S02]  /*0250*/  ISETP.NE.AND P2, PT, R9, RZ, PT ;  /* 0x000000ff0900720c */ /* 0x000fe40003f45270 */
[----:B------:R-:W-:-:S13]  /*0260*/  ISETP.GE.U32.AND P0, PT, R2, R13, PT ;  /* 0x0000000d0200720c */ /* 0x000fda0003f06070 */
[----:B------:R-:W-:-:S05]  /*0270*/  @P0 IADD3 R7, PT, PT, R7, 0x1, RZ ;  /* 0x0000000107070810 */ /* 0x000fca0007ffe0ff */
[----:B------:R-:W-:Y:S01]  /*0280*/  @!P1 IMAD.MOV R7, RZ, RZ, -R7 ;  /* 0x000000ffff079224 */ /* 0x000fe200078e0a07 */
[----:B------:R-:W-:-:S04]  /*0290*/  @!P2 LOP3.LUT R7, RZ, R9, RZ, 0x33, !PT ;  /* 0x00000009ff07a212 */ /* 0x000fc800078e33ff */
[----:B------:R-:W-:Y:S01]  /*02a0*/  VIADDMNMX R3, R3, 0xffffffff, R7, PT ;  /* 0xffffffff03037846 */ /* 0x000fe20003800107 */
[----:B------:R-:W-:-:S04]  /*02b0*/  HFMA2 R7, -RZ, RZ, 0, 5.9604644775390625e-08 ;  /* 0x00000001ff077431 */ /* 0x000fc800000001ff */
[----:B0-----:R-:W-:-:S05]  /*02c0*/  IMAD.WIDE R2, R3, 0x4, R4 ;  /* 0x0000000403027825 */ /* 0x001fca00078e0204 */
[----:B------:R-:W-:Y:S01]  /*02d0*/  REDG.E.ADD.STRONG.GPU desc[UR4][R2.64], R7 ;  /* 0x000000070200798e */ /* 0x000fe2000c12e104 */
[----:B------:R-:W-:Y:S05]  /*02e0*/  EXIT ;  /* 0x000000000000794d */ /* 0x000fea0003800000 */
.L_x_0:
[----:B------:R-:W-:-:S00]  /*02f0*/  BRA `(.L_x_0) ;  /* 0xfffffffc00fc7947 */ /* 0x000fc0000383ffff */
[----:B------:R-:W-:-:S00]  /*0300*/  NOP ;  /* 0x0000000000007918 */ /* 0x000fc00000000000 */
[----:B------:R-:W-:-:S00]  /*0310*/  NOP ;  /* 0x0000000000007918 */ /* 0x000fc00000000000 */
[----:B------:R-:W-:-:S00]  /*0320*/  NOP ;  /* 0x0000000000007918 */ /* 0x000fc00000000000 */
[----:B------:R-:W-:-:S00]  /*0330*/  NOP ;  /* 0x0000000000007918 */ /* 0x000fc00000000000 */
[----:B------:R-:W-:-:S00]  /*0340*/  NOP ;  /* 0x0000000000007918 */ /* 0x000fc00000000000 */
[----:B------:R-:W-:-:S00]  /*0350*/  NOP ;  /* 0x0000000000007918 */ /* 0x000fc00000000000 */
[----:B------:R-:W-:-:S00]  /*0360*/  NOP ;  /* 0x0000000000007918 */ /* 0x000fc00000000000 */
[----:B------:R-:W-:-:S00]  /*0370*/  NOP ;  /* 0x0000000000007918 */ /* 0x000fc00000000000 */
.L_x_1:


//--------------------- .nv.shared.reserved.0     --------------------------
	.section	.nv.shared.reserved.0,"aw",@nobits
	.weak		__nv_reservedSMEM_offset_0_alias
	.size		__nv_reservedSMEM_offset_0_alias, 0, 64
	.other		__nv_reservedSMEM_offset_0_alias,@"STO_CUDA_RESERVED_SHARED STV_DEFAULT"
__nv_reservedSMEM_offset_0_alias:
	.zero		0
	.zero		64


//--------------------- .nv.constant0._Z15histogramKernelPiS_iiii --------------------------
	.section	.nv.constant0._Z15histogramKernelPiS_iiii,"a",@progbits
	.sectionflags	@""
	.align	4
.nv.constant0._Z15histogramKernelPiS_iiii:
	.zero		928


//--------------------- SYMBOLS --------------------------

	.type		.nv.reservedSmem.offset0,@object
	.size		.nv.reservedSmem.offset0,0x4
